//
// Generated by NVIDIA NVVM Compiler
//
// Compiler Build ID: CL-36424714
// Cuda compilation tools, release 13.0, V13.0.88
// Based on NVVM 20.0.0
//

.version 9.0
.target sm_100
.address_size 64

	// .globl	_Z15cudaFeedForwardPdS_S_S_iii

.visible .entry _Z15cudaFeedForwardPdS_S_S_iii(
	.param .u64 .ptr .align 1 _Z15cudaFeedForwardPdS_S_S_iii_param_0,
	.param .u64 .ptr .align 1 _Z15cudaFeedForwardPdS_S_S_iii_param_1,
	.param .u64 .ptr .align 1 _Z15cudaFeedForwardPdS_S_S_iii_param_2,
	.param .u64 .ptr .align 1 _Z15cudaFeedForwardPdS_S_S_iii_param_3,
	.param .u32 _Z15cudaFeedForwardPdS_S_S_iii_param_4,
	.param .u32 _Z15cudaFeedForwardPdS_S_S_iii_param_5,
	.param .u32 _Z15cudaFeedForwardPdS_S_S_iii_param_6
)
{
	.reg .pred 	%p<13>;
	.reg .b32 	%r<41>;
	.reg .b64 	%rd<57>;
	.reg .b64 	%fd<71>;

	ld.param.u64 	%rd8, [_Z15cudaFeedForwardPdS_S_S_iii_param_0];
	ld.param.u64 	%rd9, [_Z15cudaFeedForwardPdS_S_S_iii_param_1];
	ld.param.u64 	%rd6, [_Z15cudaFeedForwardPdS_S_S_iii_param_2];
	ld.param.u64 	%rd7, [_Z15cudaFeedForwardPdS_S_S_iii_param_3];
	ld.param.u32 	%r20, [_Z15cudaFeedForwardPdS_S_S_iii_param_4];
	ld.param.u32 	%r18, [_Z15cudaFeedForwardPdS_S_S_iii_param_5];
	ld.param.u32 	%r19, [_Z15cudaFeedForwardPdS_S_S_iii_param_6];
	cvta.to.global.u64 	%rd1, %rd9;
	cvta.to.global.u64 	%rd2, %rd8;
	mov.u32 	%r21, %ctaid.x;
	mov.u32 	%r22, %ntid.x;
	mov.u32 	%r23, %tid.x;
	mad.lo.s32 	%r1, %r21, %r22, %r23;
	mov.u32 	%r24, %ctaid.y;
	mov.u32 	%r25, %ntid.y;
	mov.u32 	%r26, %tid.y;
	mad.lo.s32 	%r2, %r24, %r25, %r26;
	setp.ge.s32 	%p1, %r2, %r20;
	setp.ge.s32 	%p2, %r1, %r19;
	or.pred  	%p3, %p1, %p2;
	@%p3 bra 	$L__BB0_14;
	setp.lt.s32 	%p4, %r18, 1;
	mov.f64 	%fd70, 0d0000000000000000;
	@%p4 bra 	$L__BB0_13;
	mul.lo.s32 	%r3, %r18, %r2;
	and.b32  	%r4, %r18, 7;
	setp.lt.u32 	%p5, %r18, 8;
	mov.f64 	%fd70, 0d0000000000000000;
	mov.b32 	%r39, 0;
	@%p5 bra 	$L__BB0_5;
	and.b32  	%r39, %r18, 2147483640;
	neg.s32 	%r37, %r39;
	shl.b32 	%r7, %r19, 3;
	mul.wide.u32 	%rd10, %r3, 8;
	add.s64 	%rd11, %rd10, %rd2;
	add.s64 	%rd56, %rd11, 32;
	mov.f64 	%fd70, 0d0000000000000000;
	mul.wide.s32 	%rd14, %r19, 8;
	mov.u32 	%r36, %r1;
$L__BB0_4:
	.pragma "nounroll";
	ld.global.f64 	%fd17, [%rd56+-32];
	mul.wide.s32 	%rd12, %r36, 8;
	add.s64 	%rd13, %rd1, %rd12;
	ld.global.f64 	%fd18, [%rd13];
	fma.rn.f64 	%fd19, %fd17, %fd18, %fd70;
	ld.global.f64 	%fd20, [%rd56+-24];
	add.s64 	%rd15, %rd13, %rd14;
	ld.global.f64 	%fd21, [%rd15];
	fma.rn.f64 	%fd22, %fd20, %fd21, %fd19;
	ld.global.f64 	%fd23, [%rd56+-16];
	add.s64 	%rd16, %rd15, %rd14;
	ld.global.f64 	%fd24, [%rd16];
	fma.rn.f64 	%fd25, %fd23, %fd24, %fd22;
	ld.global.f64 	%fd26, [%rd56+-8];
	add.s64 	%rd17, %rd16, %rd14;
	ld.global.f64 	%fd27, [%rd17];
	fma.rn.f64 	%fd28, %fd26, %fd27, %fd25;
	ld.global.f64 	%fd29, [%rd56];
	add.s64 	%rd18, %rd17, %rd14;
	ld.global.f64 	%fd30, [%rd18];
	fma.rn.f64 	%fd31, %fd29, %fd30, %fd28;
	ld.global.f64 	%fd32, [%rd56+8];
	add.s64 	%rd19, %rd18, %rd14;
	ld.global.f64 	%fd33, [%rd19];
	fma.rn.f64 	%fd34, %fd32, %fd33, %fd31;
	ld.global.f64 	%fd35, [%rd56+16];
	add.s64 	%rd20, %rd19, %rd14;
	ld.global.f64 	%fd36, [%rd20];
	fma.rn.f64 	%fd37, %fd35, %fd36, %fd34;
	ld.global.f64 	%fd38, [%rd56+24];
	add.s64 	%rd21, %rd20, %rd14;
	ld.global.f64 	%fd39, [%rd21];
	fma.rn.f64 	%fd70, %fd38, %fd39, %fd37;
	add.s32 	%r37, %r37, 8;
	add.s32 	%r36, %r36, %r7;
	add.s64 	%rd56, %rd56, 64;
	setp.ne.s32 	%p6, %r37, 0;
	@%p6 bra 	$L__BB0_4;
$L__BB0_5:
	setp.eq.s32 	%p7, %r4, 0;
	@%p7 bra 	$L__BB0_13;
	and.b32  	%r13, %r18, 3;
	setp.lt.u32 	%p8, %r4, 4;
	@%p8 bra 	$L__BB0_8;
	add.s32 	%r28, %r39, %r3;
	mul.wide.u32 	%rd22, %r28, 8;
	add.s64 	%rd23, %rd2, %rd22;
	ld.global.f64 	%fd41, [%rd23];
	mad.lo.s32 	%r29, %r39, %r19, %r1;
	mul.wide.s32 	%rd24, %r29, 8;
	add.s64 	%rd25, %rd1, %rd24;
	ld.global.f64 	%fd42, [%rd25];
	fma.rn.f64 	%fd43, %fd41, %fd42, %fd70;
	cvt.u64.u32 	%rd26, %r3;
	cvt.u64.u32 	%rd27, %r39;
	add.s64 	%rd28, %rd27, %rd26;
	shl.b64 	%rd29, %rd28, 3;
	add.s64 	%rd30, %rd2, %rd29;
	ld.global.f64 	%fd44, [%rd30+8];
	mul.wide.s32 	%rd31, %r19, 8;
	add.s64 	%rd32, %rd25, %rd31;
	ld.global.f64 	%fd45, [%rd32];
	fma.rn.f64 	%fd46, %fd44, %fd45, %fd43;
	ld.global.f64 	%fd47, [%rd30+16];
	add.s64 	%rd33, %rd32, %rd31;
	ld.global.f64 	%fd48, [%rd33];
	fma.rn.f64 	%fd49, %fd47, %fd48, %fd46;
	ld.global.f64 	%fd50, [%rd30+24];
	add.s64 	%rd34, %rd33, %rd31;
	ld.global.f64 	%fd51, [%rd34];
	fma.rn.f64 	%fd70, %fd50, %fd51, %fd49;
	add.s32 	%r39, %r39, 4;
$L__BB0_8:
	setp.eq.s32 	%p9, %r13, 0;
	@%p9 bra 	$L__BB0_13;
	setp.eq.s32 	%p10, %r13, 1;
	@%p10 bra 	$L__BB0_11;
	add.s32 	%r30, %r39, %r3;
	mul.wide.u32 	%rd35, %r30, 8;
	add.s64 	%rd36, %rd2, %rd35;
	ld.global.f64 	%fd53, [%rd36];
	mad.lo.s32 	%r31, %r39, %r19, %r1;
	mul.wide.s32 	%rd37, %r31, 8;
	add.s64 	%rd38, %rd1, %rd37;
	ld.global.f64 	%fd54, [%rd38];
	fma.rn.f64 	%fd55, %fd53, %fd54, %fd70;
	cvt.u64.u32 	%rd39, %r3;
	cvt.u64.u32 	%rd40, %r39;
	add.s64 	%rd41, %rd40, %rd39;
	shl.b64 	%rd42, %rd41, 3;
	add.s64 	%rd43, %rd2, %rd42;
	ld.global.f64 	%fd56, [%rd43+8];
	mul.wide.s32 	%rd44, %r19, 8;
	add.s64 	%rd45, %rd38, %rd44;
	ld.global.f64 	%fd57, [%rd45];
	fma.rn.f64 	%fd70, %fd56, %fd57, %fd55;
	add.s32 	%r39, %r39, 2;
$L__BB0_11:
	and.b32  	%r32, %r18, 1;
	setp.eq.b32 	%p11, %r32, 1;
	not.pred 	%p12, %p11;
	@%p12 bra 	$L__BB0_13;
	add.s32 	%r33, %r39, %r3;
	mul.wide.u32 	%rd46, %r33, 8;
	add.s64 	%rd47, %rd2, %rd46;
	ld.global.f64 	%fd58, [%rd47];
	mad.lo.s32 	%r34, %r39, %r19, %r1;
	mul.wide.s32 	%rd48, %r34, 8;
	add.s64 	%rd49, %rd1, %rd48;
	ld.global.f64 	%fd59, [%rd49];
	fma.rn.f64 	%fd70, %fd58, %fd59, %fd70;
$L__BB0_13:
	cvta.to.global.u64 	%rd50, %rd6;
	mul.wide.s32 	%rd51, %r1, 8;
	add.s64 	%rd52, %rd50, %rd51;
	ld.global.f64 	%fd60, [%rd52];
	add.f64 	%fd61, %fd70, %fd60;
	max.f64 	%fd62, %fd61, 0d0000000000000000;
	mad.lo.s32 	%r35, %r19, %r2, %r1;
	cvta.to.global.u64 	%rd53, %rd7;
	mul.wide.s32 	%rd54, %r35, 8;
	add.s64 	%rd55, %rd53, %rd54;
	st.global.f64 	[%rd55], %fd62;
$L__BB0_14:
	ret;

}
	// .globl	_Z18cudaMatrixMultiplyPdS_S_iii
.visible .entry _Z18cudaMatrixMultiplyPdS_S_iii(
	.param .u64 .ptr .align 1 _Z18cudaMatrixMultiplyPdS_S_iii_param_0,
	.param .u64 .ptr .align 1 _Z18cudaMatrixMultiplyPdS_S_iii_param_1,
	.param .u64 .ptr .align 1 _Z18cudaMatrixMultiplyPdS_S_iii_param_2,
	.param .u32 _Z18cudaMatrixMultiplyPdS_S_iii_param_3,
	.param .u32 _Z18cudaMatrixMultiplyPdS_S_iii_param_4,
	.param .u32 _Z18cudaMatrixMultiplyPdS_S_iii_param_5
)
{
	.reg .pred 	%p<13>;
	.reg .b32 	%r<41>;
	.reg .b64 	%rd<53>;
	.reg .b64 	%fd<68>;

	ld.param.u64 	%rd7, [_Z18cudaMatrixMultiplyPdS_S_iii_param_0];
	ld.param.u64 	%rd8, [_Z18cudaMatrixMultiplyPdS_S_iii_param_1];
	ld.param.u64 	%rd6, [_Z18cudaMatrixMultiplyPdS_S_iii_param_2];
	ld.param.u32 	%r20, [_Z18cudaMatrixMultiplyPdS_S_iii_param_3];
	ld.param.u32 	%r18, [_Z18cudaMatrixMultiplyPdS_S_iii_param_4];
	ld.param.u32 	%r19, [_Z18cudaMatrixMultiplyPdS_S_iii_param_5];
	cvta.to.global.u64 	%rd1, %rd8;
	cvta.to.global.u64 	%rd2, %rd7;
	mov.u32 	%r21, %ctaid.y;
	mov.u32 	%r22, %ntid.y;
	mov.u32 	%r23, %tid.y;
	mad.lo.s32 	%r1, %r21, %r22, %r23;
	mov.u32 	%r24, %ctaid.x;
	mov.u32 	%r25, %ntid.x;
	mov.u32 	%r26, %tid.x;
	mad.lo.s32 	%r2, %r24, %r25, %r26;
	setp.ge.s32 	%p1, %r1, %r20;
	setp.ge.s32 	%p2, %r2, %r19;
	or.pred  	%p3, %p1, %p2;
	@%p3 bra 	$L__BB1_14;
	setp.lt.s32 	%p4, %r18, 1;
	mov.f64 	%fd67, 0d0000000000000000;
	@%p4 bra 	$L__BB1_13;
	mul.lo.s32 	%r3, %r18, %r1;
	and.b32  	%r4, %r18, 7;
	setp.lt.u32 	%p5, %r18, 8;
	mov.f64 	%fd67, 0d0000000000000000;
	mov.b32 	%r39, 0;
	@%p5 bra 	$L__BB1_5;
	and.b32  	%r39, %r18, 2147483640;
	neg.s32 	%r37, %r39;
	shl.b32 	%r7, %r19, 3;
	mul.wide.u32 	%rd9, %r3, 8;
	add.s64 	%rd10, %rd9, %rd2;
	add.s64 	%rd52, %rd10, 32;
	mov.f64 	%fd67, 0d0000000000000000;
	mul.wide.s32 	%rd13, %r19, 8;
	mov.u32 	%r36, %r2;
$L__BB1_4:
	.pragma "nounroll";
	ld.global.f64 	%fd17, [%rd52+-32];
	mul.wide.s32 	%rd11, %r36, 8;
	add.s64 	%rd12, %rd1, %rd11;
	ld.global.f64 	%fd18, [%rd12];
	fma.rn.f64 	%fd19, %fd17, %fd18, %fd67;
	ld.global.f64 	%fd20, [%rd52+-24];
	add.s64 	%rd14, %rd12, %rd13;
	ld.global.f64 	%fd21, [%rd14];
	fma.rn.f64 	%fd22, %fd20, %fd21, %fd19;
	ld.global.f64 	%fd23, [%rd52+-16];
	add.s64 	%rd15, %rd14, %rd13;
	ld.global.f64 	%fd24, [%rd15];
	fma.rn.f64 	%fd25, %fd23, %fd24, %fd22;
	ld.global.f64 	%fd26, [%rd52+-8];
	add.s64 	%rd16, %rd15, %rd13;
	ld.global.f64 	%fd27, [%rd16];
	fma.rn.f64 	%fd28, %fd26, %fd27, %fd25;
	ld.global.f64 	%fd29, [%rd52];
	add.s64 	%rd17, %rd16, %rd13;
	ld.global.f64 	%fd30, [%rd17];
	fma.rn.f64 	%fd31, %fd29, %fd30, %fd28;
	ld.global.f64 	%fd32, [%rd52+8];
	add.s64 	%rd18, %rd17, %rd13;
	ld.global.f64 	%fd33, [%rd18];
	fma.rn.f64 	%fd34, %fd32, %fd33, %fd31;
	ld.global.f64 	%fd35, [%rd52+16];
	add.s64 	%rd19, %rd18, %rd13;
	ld.global.f64 	%fd36, [%rd19];
	fma.rn.f64 	%fd37, %fd35, %fd36, %fd34;
	ld.global.f64 	%fd38, [%rd52+24];
	add.s64 	%rd20, %rd19, %rd13;
	ld.global.f64 	%fd39, [%rd20];
	fma.rn.f64 	%fd67, %fd38, %fd39, %fd37;
	add.s32 	%r37, %r37, 8;
	add.s32 	%r36, %r36, %r7;
	add.s64 	%rd52, %rd52, 64;
	setp.ne.s32 	%p6, %r37, 0;
	@%p6 bra 	$L__BB1_4;
$L__BB1_5:
	setp.eq.s32 	%p7, %r4, 0;
	@%p7 bra 	$L__BB1_13;
	and.b32  	%r13, %r18, 3;
	setp.lt.u32 	%p8, %r4, 4;
	@%p8 bra 	$L__BB1_8;
	add.s32 	%r28, %r39, %r3;
	mul.wide.u32 	%rd21, %r28, 8;
	add.s64 	%rd22, %rd2, %rd21;
	ld.global.f64 	%fd41, [%rd22];
	mad.lo.s32 	%r29, %r39, %r19, %r2;
	mul.wide.s32 	%rd23, %r29, 8;
	add.s64 	%rd24, %rd1, %rd23;
	ld.global.f64 	%fd42, [%rd24];
	fma.rn.f64 	%fd43, %fd41, %fd42, %fd67;
	cvt.u64.u32 	%rd25, %r3;
	cvt.u64.u32 	%rd26, %r39;
	add.s64 	%rd27, %rd26, %rd25;
	shl.b64 	%rd28, %rd27, 3;
	add.s64 	%rd29, %rd2, %rd28;
	ld.global.f64 	%fd44, [%rd29+8];
	mul.wide.s32 	%rd30, %r19, 8;
	add.s64 	%rd31, %rd24, %rd30;
	ld.global.f64 	%fd45, [%rd31];
	fma.rn.f64 	%fd46, %fd44, %fd45, %fd43;
	ld.global.f64 	%fd47, [%rd29+16];
	add.s64 	%rd32, %rd31, %rd30;
	ld.global.f64 	%fd48, [%rd32];
	fma.rn.f64 	%fd49, %fd47, %fd48, %fd46;
	ld.global.f64 	%fd50, [%rd29+24];
	add.s64 	%rd33, %rd32, %rd30;
	ld.global.f64 	%fd51, [%rd33];
	fma.rn.f64 	%fd67, %fd50, %fd51, %fd49;
	add.s32 	%r39, %r39, 4;
$L__BB1_8:
	setp.eq.s32 	%p9, %r13, 0;
	@%p9 bra 	$L__BB1_13;
	setp.eq.s32 	%p10, %r13, 1;
	@%p10 bra 	$L__BB1_11;
	add.s32 	%r30, %r39, %r3;
	mul.wide.u32 	%rd34, %r30, 8;
	add.s64 	%rd35, %rd2, %rd34;
	ld.global.f64 	%fd53, [%rd35];
	mad.lo.s32 	%r31, %r39, %r19, %r2;
	mul.wide.s32 	%rd36, %r31, 8;
	add.s64 	%rd37, %rd1, %rd36;
	ld.global.f64 	%fd54, [%rd37];
	fma.rn.f64 	%fd55, %fd53, %fd54, %fd67;
	cvt.u64.u32 	%rd38, %r3;
	cvt.u64.u32 	%rd39, %r39;
	add.s64 	%rd40, %rd39, %rd38;
	shl.b64 	%rd41, %rd40, 3;
	add.s64 	%rd42, %rd2, %rd41;
	ld.global.f64 	%fd56, [%rd42+8];
	mul.wide.s32 	%rd43, %r19, 8;
	add.s64 	%rd44, %rd37, %rd43;
	ld.global.f64 	%fd57, [%rd44];
	fma.rn.f64 	%fd67, %fd56, %fd57, %fd55;
	add.s32 	%r39, %r39, 2;
$L__BB1_11:
	and.b32  	%r32, %r18, 1;
	setp.eq.b32 	%p11, %r32, 1;
	not.pred 	%p12, %p11;
	@%p12 bra 	$L__BB1_13;
	add.s32 	%r33, %r39, %r3;
	mul.wide.u32 	%rd45, %r33, 8;
	add.s64 	%rd46, %rd2, %rd45;
	ld.global.f64 	%fd58, [%rd46];
	mad.lo.s32 	%r34, %r39, %r19, %r2;
	mul.wide.s32 	%rd47, %r34, 8;
	add.s64 	%rd48, %rd1, %rd47;
	ld.global.f64 	%fd59, [%rd48];
	fma.rn.f64 	%fd67, %fd58, %fd59, %fd67;
$L__BB1_13:
	mad.lo.s32 	%r35, %r19, %r1, %r2;
	cvta.to.global.u64 	%rd49, %rd6;
	mul.wide.s32 	%rd50, %r35, 8;
	add.s64 	%rd51, %rd49, %rd50;
	st.global.f64 	[%rd51], %fd67;
$L__BB1_14:
	ret;

}


// ===== COMPILED SASS (sm_100) =====

	.target	sm_100

	.elftype	@"ET_EXEC"


//--------------------- .note.nv.tkinfo           --------------------------
	.section	.note.nv.tkinfo,"",@"SHT_NOTE"
	.sectionflags	@"SHF_NOTE_NV_TKINFO"
	.tkinfo
        /*0018*/ 	.word	0x00000002
        /*0030*/ 	.string	""
        /*0030*/ 	.string	"ptxas"
        /*0030*/ 	.string	"Cuda compilation tools, release 13.0, V13.0.88"
        /*0030*/ 	.string	"Build cuda_13.0.r13.0/compiler.36424714_0"
        /*0030*/ 	.string	"-arch sm_100 -m 64 "



//--------------------- .note.nv.cuinfo           --------------------------
	.section	.note.nv.cuinfo,"",@"SHT_NOTE"
	.sectionflags	@"SHF_NOTE_NV_CUINFO"
        /*0018*/ 	.short	0x0002
        /*001a*/ 	.short	0x0064
        /*001c*/ 	.short	0x0082
	.zero		2


//--------------------- .nv.info                  --------------------------
	.section	.nv.info,"",@"SHT_CUDA_INFO"
	.align	4


	//----- nvinfo : EIATTR_REGCOUNT
	.align		4
        /*0000*/ 	.byte	0x04, 0x2f
        /*0002*/ 	.short	(.L_1 - .L_0)
	.align		4
.L_0:
        /*0004*/ 	.word	index@(_Z15cudaFeedForwardPdS_S_S_iii)
        /*0008*/ 	.word	0x00000020


	//----- nvinfo : EIATTR_FRAME_SIZE
	.align		4
.L_1:
        /*000c*/ 	.byte	0x04, 0x11
        /*000e*/ 	.short	(.L_3 - .L_2)
	.align		4
.L_2:
        /*0010*/ 	.word	index@(_Z15cudaFeedForwardPdS_S_S_iii)
        /*0014*/ 	.word	0x00000000


	//----- nvinfo : EIATTR_REGCOUNT
	.align		4
.L_3:
        /*0018*/ 	.byte	0x04, 0x2f
        /*001a*/ 	.short	(.L_5 - .L_4)
	.align		4
.L_4:
        /*001c*/ 	.word	index@(_Z18cudaMatrixMultiplyPdS_S_iii)
        /*0020*/ 	.word	0x00000020


	//----- nvinfo : EIATTR_FRAME_SIZE
	.align		4
.L_5:
        /*0024*/ 	.byte	0x04, 0x11
        /*0026*/ 	.short	(.L_7 - .L_6)
	.align		4
.L_6:
        /*0028*/ 	.word	index@(_Z18cudaMatrixMultiplyPdS_S_iii)
        /*002c*/ 	.word	0x00000000


	//----- nvinfo : EIATTR_MIN_STACK_SIZE
	.align		4
.L_7:
        /*0030*/ 	.byte	0x04, 0x12
        /*0032*/ 	.short	(.L_9 - .L_8)
	.align		4
.L_8:
        /*0034*/ 	.word	index@(_Z18cudaMatrixMultiplyPdS_S_iii)
        /*0038*/ 	.word	0x00000000


	//----- nvinfo : EIATTR_MIN_STACK_SIZE
	.align		4
.L_9:
        /*003c*/ 	.byte	0x04, 0x12
        /*003e*/ 	.short	(.L_11 - .L_10)
	.align		4
.L_10:
        /*0040*/ 	.word	index@(_Z15cudaFeedForwardPdS_S_S_iii)
        /*0044*/ 	.word	0x00000000
.L_11:


//--------------------- .nv.compat                --------------------------
	.section	.nv.compat,"",@"SHT_CUDA_COMPAT_INFO"
	.align	4
        /*0000*/ 	.byte	0x02, 0x09, 0x00, 0x00, 0x02, 0x02, 0x01, 0x00, 0x02, 0x05, 0x05, 0x00, 0x03, 0x07, 0x01, 0x01
        /*0010*/ 	.byte	0x02, 0x03, 0x00, 0x00, 0x02, 0x06, 0x01, 0x00, 0x04, 0x0b, 0x08, 0x00, 0x01, 0x00, 0x00, 0x00
        /*0020*/ 	.byte	0x00, 0x00, 0x00, 0x00


//--------------------- .nv.info._Z18cudaMatrixMultiplyPdS_S_iii --------------------------
	.section	.nv.info._Z18cudaMatrixMultiplyPdS_S_iii,"",@"SHT_CUDA_INFO"
	.sectionflags	@""
	.align	4


	//----- nvinfo : EIATTR_CUDA_API_VERSION
	.align		4
        /*0000*/ 	.byte	0x04, 0x37
        /*0002*/ 	.short	(.L_13 - .L_12)
.L_12:
        /*0004*/ 	.word	0x00000082


	//----- nvinfo : EIATTR_KPARAM_INFO
	.align		4
.L_13:
        /*0008*/ 	.byte	0x04, 0x17
        /*000a*/ 	.short	(.L_15 - .L_14)
.L_14:
        /*000c*/ 	.word	0x00000000
        /*0010*/ 	.short	0x0005
        /*0012*/ 	.short	0x0020
        /*0014*/ 	.byte	0x00, 0xf0, 0x11, 0x00


	//----- nvinfo : EIATTR_KPARAM_INFO
	.align		4
.L_15:
        /*0018*/ 	.byte	0x04, 0x17
        /*001a*/ 	.short	(.L_17 - .L_16)
.L_16:
        /*001c*/ 	.word	0x00000000
        /*0020*/ 	.short	0x0004
        /*0022*/ 	.short	0x001c
        /*0024*/ 	.byte	0x00, 0xf0, 0x11, 0x00


	//----- nvinfo : EIATTR_KPARAM_INFO
	.align		4
.L_17:
        /*0028*/ 	.byte	0x04, 0x17
        /*002a*/ 	.short	(.L_19 - .L_18)
.L_18:
        /*002c*/ 	.word	0x00000000
        /*0030*/ 	.short	0x0003
        /*0032*/ 	.short	0x0018
        /*0034*/ 	.byte	0x00, 0xf0, 0x11, 0x00


	//----- nvinfo : EIATTR_KPARAM_INFO
	.align		4
.L_19:
        /*0038*/ 	.byte	0x04, 0x17
        /*003a*/ 	.short	(.L_21 - .L_20)
.L_20:
        /*003c*/ 	.word	0x00000000
        /*0040*/ 	.short	0x0002
        /*0042*/ 	.short	0x0010
        /*0044*/ 	.byte	0x00, 0xf5, 0x21, 0x00


	//----- nvinfo : EIATTR_KPARAM_INFO
	.align		4
.L_21:
        /*0048*/ 	.byte	0x04, 0x17
        /*004a*/ 	.short	(.L_23 - .L_22)
.L_22:
        /*004c*/ 	.word	0x00000000
        /*0050*/ 	.short	0x0001
        /*0052*/ 	.short	0x0008
        /*0054*/ 	.byte	0x00, 0xf5, 0x21, 0x00


	//----- nvinfo : EIATTR_KPARAM_INFO
	.align		4
.L_23:
        /*0058*/ 	.byte	0x04, 0x17
        /*005a*/ 	.short	(.L_25 - .L_24)
.L_24:
        /*005c*/ 	.word	0x00000000
        /*0060*/ 	.short	0x0000
        /*0062*/ 	.short	0x0000
        /*0064*/ 	.byte	0x00, 0xf5, 0x21, 0x00


	//----- nvinfo : EIATTR_SPARSE_MMA_MASK
	.align		4
.L_25:
        /*0068*/ 	.byte	0x03, 0x50
        /*006a*/ 	.short	0x0000


	//----- nvinfo : EIATTR_MAXREG_COUNT
	.align		4
        /*006c*/ 	.byte	0x03, 0x1b
        /*006e*/ 	.short	0x00ff


	//----- nvinfo : EIATTR_MERCURY_ISA_VERSION
	.align		4
        /*0070*/ 	.byte	0x03, 0x5f
        /*0072*/ 	.short	0x0101


	//----- nvinfo : EIATTR_VRC_CTA_INIT_COUNT
	.align		4
        /*0074*/ 	.byte	0x02, 0x4a
	.zero		1
	.zero		1


	//----- nvinfo : EIATTR_EXIT_INSTR_OFFSETS
	.align		4
        /*0078*/ 	.byte	0x04, 0x1c
        /*007a*/ 	.short	(.L_27 - .L_26)


	//   ....[0]....
.L_26:
        /*007c*/ 	.word	0x000000d0


	//   ....[1]....
        /*0080*/ 	.word	0x000008f0


	//----- nvinfo : EIATTR_CBANK_PARAM_SIZE
	.align		4
.L_27:
        /*0084*/ 	.byte	0x03, 0x19
        /*0086*/ 	.short	0x0024


	//----- nvinfo : EIATTR_PARAM_CBANK
	.align		4
        /*0088*/ 	.byte	0x04, 0x0a
        /*008a*/ 	.short	(.L_29 - .L_28)
	.align		4
.L_28:
        /*008c*/ 	.word	index@(.nv.constant0._Z18cudaMatrixMultiplyPdS_S_iii)
        /*0090*/ 	.short	0x0380
        /*0092*/ 	.short	0x0024


	//----- nvinfo : EIATTR_SW_WAR
	.align		4
.L_29:
        /*0094*/ 	.byte	0x04, 0x36
        /*0096*/ 	.short	(.L_31 - .L_30)
.L_30:
        /*0098*/ 	.word	0x00000008
.L_31:


//--------------------- .nv.info._Z15cudaFeedForwardPdS_S_S_iii --------------------------
	.section	.nv.info._Z15cudaFeedForwardPdS_S_S_iii,"",@"SHT_CUDA_INFO"
	.sectionflags	@""
	.align	4


	//----- nvinfo : EIATTR_CUDA_API_VERSION
	.align		4
        /*0000*/ 	.byte	0x04, 0x37
        /*0002*/ 	.short	(.L_33 - .L_32)
.L_32:
        /*0004*/ 	.word	0x00000082


	//----- nvinfo : EIATTR_KPARAM_INFO
	.align		4
.L_33:
        /*0008*/ 	.byte	0x04, 0x17
        /*000a*/ 	.short	(.L_35 - .L_34)
.L_34:
        /*000c*/ 	.word	0x00000000
        /*0010*/ 	.short	0x0006
        /*0012*/ 	.short	0x0028
        /*0014*/ 	.byte	0x00, 0xf0, 0x11, 0x00


	//----- nvinfo : EIATTR_KPARAM_INFO
	.align		4
.L_35:
        /*0018*/ 	.byte	0x04, 0x17
        /*001a*/ 	.short	(.L_37 - .L_36)
.L_36:
        /*001c*/ 	.word	0x00000000
        /*0020*/ 	.short	0x0005
        /*0022*/ 	.short	0x0024
        /*0024*/ 	.byte	0x00, 0xf0, 0x11, 0x00


	//----- nvinfo : EIATTR_KPARAM_INFO
	.align		4
.L_37:
        /*0028*/ 	.byte	0x04, 0x17
        /*002a*/ 	.short	(.L_39 - .L_38)
.L_38:
        /*002c*/ 	.word	0x00000000
        /*0030*/ 	.short	0x0004
        /*0032*/ 	.short	0x0020
        /*0034*/ 	.byte	0x00, 0xf0, 0x11, 0x00


	//----- nvinfo : EIATTR_KPARAM_INFO
	.align		4
.L_39:
        /*0038*/ 	.byte	0x04, 0x17
        /*003a*/ 	.short	(.L_41 - .L_40)
.L_40:
        /*003c*/ 	.word	0x00000000
        /*0040*/ 	.short	0x0003
        /*0042*/ 	.short	0x0018
        /*0044*/ 	.byte	0x00, 0xf5, 0x21, 0x00


	//----- nvinfo : EIATTR_KPARAM_INFO
	.align		4
.L_41:
        /*0048*/ 	.byte	0x04, 0x17
        /*004a*/ 	.short	(.L_43 - .L_42)
.L_42:
        /*004c*/ 	.word	0x00000000
        /*0050*/ 	.short	0x0002
        /*0052*/ 	.short	0x0010
        /*0054*/ 	.byte	0x00, 0xf5, 0x21, 0x00


	//----- nvinfo : EIATTR_KPARAM_INFO
	.align		4
.L_43:
        /*0058*/ 	.byte	0x04, 0x17
        /*005a*/ 	.short	(.L_45 - .L_44)
.L_44:
        /*005c*/ 	.word	0x00000000
        /*0060*/ 	.short	0x0001
        /*0062*/ 	.short	0x0008
        /*0064*/ 	.byte	0x00, 0xf5, 0x21, 0x00


	//----- nvinfo : EIATTR_KPARAM_INFO
	.align		4
.L_45:
        /*0068*/ 	.byte	0x04, 0x17
        /*006a*/ 	.short	(.L_47 - .L_46)
.L_46:
        /*006c*/ 	.word	0x00000000
        /*0070*/ 	.short	0x0000
        /*0072*/ 	.short	0x0000
        /*0074*/ 	.byte	0x00, 0xf5, 0x21, 0x00


	//----- nvinfo : EIATTR_SPARSE_MMA_MASK
	.align		4
.L_47:
        /*0078*/ 	.byte	0x03, 0x50
        /*007a*/ 	.short	0x0000


	//----- nvinfo : EIATTR_MAXREG_COUNT
	.align		4
        /*007c*/ 	.byte	0x03, 0x1b
        /*007e*/ 	.short	0x00ff


	//----- nvinfo : EIATTR_MERCURY_ISA_VERSION
	.align		4
        /*0080*/ 	.byte	0x03, 0x5f
        /*0082*/ 	.short	0x0101


	//----- nvinfo : EIATTR_VRC_CTA_INIT_COUNT
	.align		4
        /*0084*/ 	.byte	0x02, 0x4a
	.zero		1
	.zero		1


	//----- nvinfo : EIATTR_EXIT_INSTR_OFFSETS
	.align		4
        /*0088*/ 	.byte	0x04, 0x1c
        /*008a*/ 	.short	(.L_49 - .L_48)


	//   ....[0]....
.L_48:
        /*008c*/ 	.word	0x000000d0


	//   ....[1]....
        /*0090*/ 	.word	0x000009b0


	//----- nvinfo : EIATTR_CBANK_PARAM_SIZE
	.align		4
.L_49:
        /*0094*/ 	.byte	0x03, 0x19
        /*0096*/ 	.short	0x002c


	//----- nvinfo : EIATTR_PARAM_CBANK
	.align		4
        /*0098*/ 	.byte	0x04, 0x0a
        /*009a*/ 	.short	(.L_51 - .L_50)
	.align		4
.L_50:
        /*009c*/ 	.word	index@(.nv.constant0._Z15cudaFeedForwardPdS_S_S_iii)
        /*00a0*/ 	.short	0x0380
        /*00a2*/ 	.short	0x002c


	//----- nvinfo : EIATTR_SW_WAR
	.align		4
.L_51:
        /*00a4*/ 	.byte	0x04, 0x36
        /*00a6*/ 	.short	(.L_53 - .L_52)
.L_52:
        /*00a8*/ 	.word	0x00000008
.L_53:


//--------------------- .nv.callgraph             --------------------------
	.section	.nv.callgraph,"",@"SHT_CUDA_CALLGRAPH"
	.align	4
	.sectionentsize	8
	.align		4
        /*0000*/ 	.word	0x00000000
	.align		4
        /*0004*/ 	.word	0xffffffff
	.align		4
        /*0008*/ 	.word	0x00000000
	.align		4
        /*000c*/ 	.word	0xfffffffe
	.align		4
        /*0010*/ 	.word	0x00000000
	.align		4
        /*0014*/ 	.word	0xfffffffd
	.align		4
        /*0018*/ 	.word	0x00000000
	.align		4
        /*001c*/ 	.word	0xfffffffc


//--------------------- .text._Z18cudaMatrixMultiplyPdS_S_iii --------------------------
	.section	.text._Z18cudaMatrixMultiplyPdS_S_iii,"ax",@progbits
	.align	128
        .global         _Z18cudaMatrixMultiplyPdS_S_iii
        .type           _Z18cudaMatrixMultiplyPdS_S_iii,@function
        .size           _Z18cudaMatrixMultiplyPdS_S_iii,(.L_x_10 - _Z18cudaMatrixMultiplyPdS_S_iii)
        .other          _Z18cudaMatrixMultiplyPdS_S_iii,@"STO_CUDA_ENTRY STV_DEFAULT"
_Z18cudaMatrixMultiplyPdS_S_iii:
.text._Z18cudaMatrixMultiplyPdS_S_iii:
[----:B------:R-:W-:Y:S01]  /*0000*/  LDC R1, c[0x0][0x37c] ;  /* 0x0000df00ff017b82 */ /* 0x000fe20000000800 */
[----:B------:R-:W0:Y:S07]  /*0010*/  S2R R4, SR_TID.X ;  /* 0x0000000000047919 */ /* 0x000e2e0000002100 */
[----:B------:R-:W1:Y:S01]  /*0020*/  LDC R2, c[0x0][0x364] ;  /* 0x0000d900ff027b82 */ /* 0x000e620000000800 */
[----:B------:R-:W2:Y:S01]  /*0030*/  LDCU UR6, c[0x0][0x398] ;  /* 0x00007300ff0677ac */ /* 0x000ea20008000800 */
[----:B------:R-:W1:Y:S06]  /*0040*/  S2R R5, SR_TID.Y ;  /* 0x0000000000057919 */ /* 0x000e6c0000002200 */
[----:B------:R-:W0:Y:S08]  /*0050*/  S2UR UR5, SR_CTAID.X ;  /* 0x00000000000579c3 */ /* 0x000e300000002500 */
[----:B------:R-:W0:Y:S08]  /*0060*/  LDC R3, c[0x0][0x360] ;  /* 0x0000d800ff037b82 */ /* 0x000e300000000800 */
[----:B------:R-:W1:Y:S08]  /*0070*/  S2UR UR4, SR_CTAID.Y ;  /* 0x00000000000479c3 */ /* 0x000e700000002600 */
[----:B------:R-:W3:Y:S01]  /*0080*/  LDC R0, c[0x0][0x3a0] ;  /* 0x0000e800ff007b82 */ /* 0x000ee20000000800 */
[----:B0-----:R-:W-:-:S02]  /*0090*/  IMAD R3, R3, UR5, R4 ;  /* 0x0000000503037c24 */ /* 0x001fc4000f8e0204 */
[----:B-1----:R-:W-:-:S03]  /*00a0*/  IMAD R2, R2, UR4, R5 ;  /* 0x0000000402027c24 */ /* 0x002fc6000f8e0205 */
[----:B---3--:R-:W-:-:S04]  /*00b0*/  ISETP.GE.AND P0, PT, R3, R0, PT ;  /* 0x000000000300720c */ /* 0x008fc80003f06270 */
[----:B--2---:R-:W-:-:S13]  /*00c0*/  ISETP.GE.OR P0, PT, R2, UR6, P0 ;  /* 0x0000000602007c0c */ /* 0x004fda0008706670 */
[----:B------:R-:W-:Y:S05]  /*00d0*/  @P0 EXIT ;  /* 0x000000000000094d */ /* 0x000fea0003800000 */
[----:B------:R-:W0:Y:S01]  /*00e0*/  LDC R5, c[0x0][0x39c] ;  /* 0x0000e700ff057b82 */ /* 0x000e220000000800 */
[----:B------:R-:W1:Y:S01]  /*00f0*/  LDCU.64 UR4, c[0x0][0x358] ;  /* 0x00006b00ff0477ac */ /* 0x000e620008000a00 */
[----:B------:R-:W-:Y:S02]  /*0100*/  CS2R R18, SRZ ;  /* 0x0000000000127805 */ /* 0x000fe4000001ff00 */
[----:B0-----:R-:W-:-:S13]  /*0110*/  ISETP.GE.AND P0, PT, R5, 0x1, PT ;  /* 0x000000010500780c */ /* 0x001fda0003f06270 */
[----:B-1----:R-:W-:Y:S05]  /*0120*/  @!P0 BRA `(.L_x_0) ;  /* 0x0000000400e08947 */ /* 0x002fea0003800000 */
[C---:B------:R-:W-:Y:S01]  /*0130*/  ISETP.GE.U32.AND P1, PT, R5.reuse, 0x8, PT ;  /* 0x000000080500780c */ /* 0x040fe20003f26070 */
[----:B------:R-:W-:Y:S01]  /*0140*/  HFMA2 R7, -RZ, RZ, 0, 0 ;  /* 0x00000000ff077431 */ /* 0x000fe200000001ff */
[----:B------:R-:W-:Y:S01]  /*0150*/  LOP3.LUT R4, R5, 0x7, RZ, 0xc0, !PT ;  /* 0x0000000705047812 */ /* 0x000fe200078ec0ff */
[----:B------:R-:W-:Y:S01]  /*0160*/  IMAD R6, R2, R5, RZ ;  /* 0x0000000502067224 */ /* 0x000fe200078e02ff */
[----:B------:R-:W-:Y:S02]  /*0170*/  CS2R R18, SRZ ;  /* 0x0000000000127805 */ /* 0x000fe4000001ff00 */
[----:B------:R-:W-:-:S07]  /*0180*/  ISETP.NE.AND P0, PT, R4, RZ, PT ;  /* 0x000000ff0400720c */ /* 0x000fce0003f05270 */
[----:B------:R-:W-:Y:S06]  /*0190*/  @!P1 BRA `(.L_x_1) ;  /* 0x0000000000c49947 */ /* 0x000fec0003800000 */
[----:B------:R-:W0:Y:S01]  /*01a0*/  LDC.64 R8, c[0x0][0x380] ;  /* 0x0000e000ff087b82 */ /* 0x000e220000000a00 */
[----:B------:R-:W-:Y:S01]  /*01b0*/  LOP3.LUT R7, R5, 0x7ffffff8, RZ, 0xc0, !PT ;  /* 0x7ffffff805077812 */ /* 0x000fe200078ec0ff */
[----:B------:R-:W-:Y:S01]  /*01c0*/  IMAD.MOV.U32 R27, RZ, RZ, R3 ;  /* 0x000000ffff1b7224 */ /* 0x000fe200078e0003 */
[----:B------:R-:W-:-:S03]  /*01d0*/  CS2R R18, SRZ ;  /* 0x0000000000127805 */ /* 0x000fc6000001ff00 */
[----:B------:R-:W-:Y:S02]  /*01e0*/  IMAD.MOV R26, RZ, RZ, -R7 ;  /* 0x000000ffff1a7224 */ /* 0x000fe400078e0a07 */
[----:B0-----:R-:W-:-:S03]  /*01f0*/  IMAD.WIDE.U32 R8, R6, 0x8, R8 ;  /* 0x0000000806087825 */ /* 0x001fc600078e0008 */
[----:B------:R-:W-:-:S04]  /*0200*/  IADD3 R10, P1, PT, R8, 0x20, RZ ;  /* 0x00000020080a7810 */ /* 0x000fc80007f3e0ff */
[----:B------:R-:W-:-:S09]  /*0210*/  IADD3.X R11, PT, PT, RZ, R9, RZ, P1, !PT ;  /* 0x00000009ff0b7210 */ /* 0x000fd20000ffe4ff */
.L_x_2:
[----:B------:R-:W0:Y:S01]  /*0220*/  LDC.64 R22, c[0x0][0x388] ;  /* 0x0000e200ff167b82 */ /* 0x000e220000000a00 */
[----:B------:R-:W-:Y:S01]  /*0230*/  MOV R8, R10 ;  /* 0x0000000a00087202 */ /* 0x000fe20000000f00 */
[----:B------:R-:W-:-:S05]  /*0240*/  IMAD.MOV.U32 R9, RZ, RZ, R11 ;  /* 0x000000ffff097224 */ /* 0x000fca00078e000b */
[----:B------:R-:W2:Y:S04]  /*0250*/  LDG.E.64 R14, desc[UR4][R8.64+-0x20] ;  /* 0xffffe004080e7981 */ /* 0x000ea8000c1e1b00 */
[----:B------:R-:W3:Y:S01]  /*0260*/  LDG.E.64 R10, desc[UR4][R8.64+-0x18] ;  /* 0xffffe804080a7981 */ /* 0x000ee2000c1e1b00 */
[----:B0-----:R-:W-:-:S05]  /*0270*/  IMAD.WIDE R22, R27, 0x8, R22 ;  /* 0x000000081b167825 */ /* 0x001fca00078e0216 */
[----:B------:R-:W2:Y:S01]  /*0280*/  LDG.E.64 R12, desc[UR4][R22.64] ;  /* 0x00000004160c7981 */ /* 0x000ea2000c1e1b00 */
[----:B------:R-:W-:-:S05]  /*0290*/  IMAD.WIDE R28, R0, 0x8, R22 ;  /* 0x00000008001c7825 */ /* 0x000fca00078e0216 */
[----:B------:R-:W3:Y:S01]  /*02a0*/  LDG.E.64 R16, desc[UR4][R28.64] ;  /* 0x000000041c107981 */ /* 0x000ee2000c1e1b00 */
[C---:B------:R-:W-:Y:S01]  /*02b0*/  IMAD.WIDE R24, R0.reuse, 0x8, R28 ;  /* 0x0000000800187825 */ /* 0x040fe200078e021c */
[----:B--2---:R-:W-:Y:S02]  /*02c0*/  DFMA R18, R14, R12, R18 ;  /* 0x0000000c0e12722b */ /* 0x004fe40000000012 */
[----:B------:R-:W2:Y:S04]  /*02d0*/  LDG.E.64 R14, desc[UR4][R8.64+-0x10] ;  /* 0xfffff004080e7981 */ /* 0x000ea8000c1e1b00 */
[----:B------:R-:W2:Y:S01]  /*02e0*/  LDG.E.64 R12, desc[UR4][R24.64] ;  /* 0x00000004180c7981 */ /* 0x000ea2000c1e1b00 */
[----:B------:R-:W-:Y:S01]  /*02f0*/  IMAD.WIDE R20, R0, 0x8, R24 ;  /* 0x0000000800147825 */ /* 0x000fe200078e0218 */
[----:B---3--:R-:W-:-:S02]  /*0300*/  DFMA R16, R10, R16, R18 ;  /* 0x000000100a10722b */ /* 0x008fc40000000012 */
[----:B------:R-:W3:Y:S04]  /*0310*/  LDG.E.64 R10, desc[UR4][R8.64+-0x8] ;  /* 0xfffff804080a7981 */ /* 0x000ee8000c1e1b00 */
        /* <DEDUP_REMOVED lines=9> */
[----:B------:R-:W-:-:S03]  /*03b0*/  IMAD.WIDE R24, R0, 0x8, R28 ;  /* 0x0000000800187825 */ /* 0x000fc600078e021c */
[----:B------:R-:W4:Y:S01]  /*03c0*/  LDG.E.64 R22, desc[UR4][R8.64+0x18] ;  /* 0x0000180408167981 */ /* 0x000f22000c1e1b00 */
[----:B------:R-:W-:-:S06]  /*03d0*/  IMAD.WIDE R20, R0, 0x8, R24 ;  /* 0x0000000800147825 */ /* 0x000fcc00078e0218 */
[----:B------:R-:W4:Y:S01]  /*03e0*/  LDG.E.64 R20, desc[UR4][R20.64] ;  /* 0x0000000414147981 */ /* 0x000f22000c1e1b00 */
[----:B--2---:R-:W-:-:S03]  /*03f0*/  DFMA R14, R16, R14, R18 ;  /* 0x0000000e100e722b */ /* 0x004fc60000000012 */
[----:B------:R-:W2:Y:S04]  /*0400*/  LDG.E.64 R16, desc[UR4][R8.64+0x10] ;  /* 0x0000100408107981 */ /* 0x000ea8000c1e1b00 */
[----:B------:R-:W2:Y:S01]  /*0410*/  LDG.E.64 R18, desc[UR4][R24.64] ;  /* 0x0000000418127981 */ /* 0x000ea2000c1e1b00 */
[----:B------:R-:W-:Y:S01]  /*0420*/  IADD3 R26, PT, PT, R26, 0x8, RZ ;  /* 0x000000081a1a7810 */ /* 0x000fe20007ffe0ff */
[----:B---3--:R-:W-:-:S03]  /*0430*/  DFMA R10, R10, R12, R14 ;  /* 0x0000000c0a0a722b */ /* 0x008fc6000000000e */
[----:B------:R-:W-:Y:S02]  /*0440*/  ISETP.NE.AND P1, PT, R26, RZ, PT ;  /* 0x000000ff1a00720c */ /* 0x000fe40003f25270 */
[----:B------:R-:W-:-:S03]  /*0450*/  LEA R27, R0, R27, 0x3 ;  /* 0x0000001b001b7211 */ /* 0x000fc600078e18ff */
[----:B--2---:R-:W-:Y:S01]  /*0460*/  DFMA R18, R16, R18, R10 ;  /* 0x000000121012722b */ /* 0x004fe2000000000a */
[----:B------:R-:W-:-:S07]  /*0470*/  IADD3 R10, P2, PT, R8, 0x40, RZ ;  /* 0x00000040080a7810 */ /* 0x000fce0007f5e0ff */
[----:B----4-:R-:W-:Y:S01]  /*0480*/  DFMA R18, R22, R20, R18 ;  /* 0x000000141612722b */ /* 0x010fe20000000012 */
[----:B------:R-:W-:Y:S01]  /*0490*/  IMAD.X R11, RZ, RZ, R9, P2 ;  /* 0x000000ffff0b7224 */ /* 0x000fe200010e0609 */
[----:B------:R-:W-:Y:S09]  /*04a0*/  @P1 BRA `(.L_x_2) ;  /* 0xfffffffc005c1947 */ /* 0x000ff2000383ffff */
.L_x_1:
[----:B------:R-:W-:Y:S05]  /*04b0*/  @!P0 BRA `(.L_x_0) ;  /* 0x0000000000fc8947 */ /* 0x000fea0003800000 */
[----:B------:R-:W-:Y:S02]  /*04c0*/  ISETP.GE.U32.AND P1, PT, R4, 0x4, PT ;  /* 0x000000040400780c */ /* 0x000fe40003f26070 */
[----:B------:R-:W-:-:S04]  /*04d0*/  LOP3.LUT R26, R5, 0x3, RZ, 0xc0, !PT ;  /* 0x00000003051a7812 */ /* 0x000fc800078ec0ff */
[----:B------:R-:W-:-:S07]  /*04e0*/  ISETP.NE.AND P0, PT, R26, RZ, PT ;  /* 0x000000ff1a00720c */ /* 0x000fce0003f05270 */
[----:B------:R-:W-:Y:S06]  /*04f0*/  @!P1 BRA `(.L_x_3) ;  /* 0x00000000006c9947 */ /* 0x000fec0003800000 */
[----:B------:R-:W0:Y:S01]  /*0500*/  LDC.64 R24, c[0x0][0x380] ;  /* 0x0000e000ff187b82 */ /* 0x000e220000000a00 */
[----:B------:R-:W1:Y:S01]  /*0510*/  LDCU.64 UR6, c[0x0][0x380] ;  /* 0x00007000ff0677ac */ /* 0x000e620008000a00 */
[C---:B------:R-:W-:Y:S01]  /*0520*/  IMAD.IADD R9, R6.reuse, 0x1, R7 ;  /* 0x0000000106097824 */ /* 0x040fe200078e0207 */
[----:B------:R-:W-:Y:S01]  /*0530*/  IADD3 R4, P1, PT, R6, R7, RZ ;  /* 0x0000000706047210 */ /* 0x000fe20007f3e0ff */
[----:B------:R-:W-:-:S04]  /*0540*/  IMAD R13, R7, R0, R3 ;  /* 0x00000000070d7224 */ /* 0x000fc800078e0203 */
[----:B------:R-:W2:Y:S01]  /*0550*/  LDC.64 R10, c[0x0][0x388] ;  /* 0x0000e200ff0a7b82 */ /* 0x000ea20000000a00 */
[----:B0-----:R-:W-:-:S06]  /*0560*/  IMAD.WIDE.U32 R24, R9, 0x8, R24 ;  /* 0x0000000809187825 */ /* 0x001fcc00078e0018 */
[----:B------:R-:W3:Y:S01]  /*0570*/  LDG.E.64 R24, desc[UR4][R24.64] ;  /* 0x0000000418187981 */ /* 0x000ee2000c1e1b00 */
[----:B--2---:R-:W-:Y:S01]  /*0580*/  IMAD.WIDE R10, R13, 0x8, R10 ;  /* 0x000000080d0a7825 */ /* 0x004fe200078e020a */
[----:B------:R-:W-:Y:S02]  /*0590*/  IADD3.X R13, PT, PT, RZ, RZ, RZ, P1, !PT ;  /* 0x000000ffff0d7210 */ /* 0x000fe40000ffe4ff */
[----:B-1----:R-:W-:Y:S02]  /*05a0*/  LEA R28, P1, R4, UR6, 0x3 ;  /* 0x00000006041c7c11 */ /* 0x002fe4000f8218ff */
[----:B------:R-:W3:Y:S01]  /*05b0*/  LDG.E.64 R8, desc[UR4][R10.64] ;  /* 0x000000040a087981 */ /* 0x000ee2000c1e1b00 */
[----:B------:R-:W-:Y:S01]  /*05c0*/  IMAD.WIDE R14, R0, 0x8, R10 ;  /* 0x00000008000e7825 */ /* 0x000fe200078e020a */
[----:B------:R-:W-:-:S05]  /*05d0*/  LEA.HI.X R29, R4, UR7, R13, 0x3, P1 ;  /* 0x00000007041d7c11 */ /* 0x000fca00088f1c0d */
[----:B------:R-:W2:Y:S01]  /*05e0*/  LDG.E.64 R12, desc[UR4][R28.64+0x8] ;  /* 0x000008041c0c7981 */ /* 0x000ea2000c1e1b00 */
[----:B------:R-:W-:-:S03]  /*05f0*/  IMAD.WIDE R20, R0, 0x8, R14 ;  /* 0x0000000800147825 */ /* 0x000fc600078e020e */
[----:B------:R-:W2:Y:S04]  /*0600*/  LDG.E.64 R10, desc[UR4][R14.64] ;  /* 0x000000040e0a7981 */ /* 0x000ea8000c1e1b00 */
[----:B------:R-:W4:Y:S01]  /*0610*/  LDG.E.64 R16, desc[UR4][R20.64] ;  /* 0x0000000414107981 */ /* 0x000f22000c1e1b00 */
[----:B------:R-:W-:-:S03]  /*0620*/  IMAD.WIDE R22, R0, 0x8, R20 ;  /* 0x0000000800167825 */ /* 0x000fc600078e0214 */
[----:B------:R-:W4:Y:S04]  /*0630*/  LDG.E.64 R14, desc[UR4][R28.64+0x10] ;  /* 0x000010041c0e7981 */ /* 0x000f28000c1e1b00 */
[----:B------:R-:W5:Y:S04]  /*0640*/  LDG.E.64 R20, desc[UR4][R28.64+0x18] ;  /* 0x000018041c147981 */ /* 0x000f68000c1e1b00 */
[----:B------:R-:W5:Y:S01]  /*0650*/  LDG.E.64 R22, desc[UR4][R22.64] ;  /* 0x0000000416167981 */ /* 0x000f62000c1e1b00 */
[----:B------:R-:W-:Y:S01]  /*0660*/  VIADD R7, R7, 0x4 ;  /* 0x0000000407077836 */ /* 0x000fe20000000000 */
[----:B---3--:R-:W-:-:S08]  /*0670*/  DFMA R8, R24, R8, R18 ;  /* 0x000000081808722b */ /* 0x008fd00000000012 */
[----:B--2---:R-:W-:-:S08]  /*0680*/  DFMA R8, R12, R10, R8 ;  /* 0x0000000a0c08722b */ /* 0x004fd00000000008 */
[----:B----4-:R-:W-:-:S08]  /*0690*/  DFMA R8, R14, R16, R8 ;  /* 0x000000100e08722b */ /* 0x010fd00000000008 */
[----:B-----5:R-:W-:-:S11]  /*06a0*/  DFMA R18, R20, R22, R8 ;  /* 0x000000161412722b */ /* 0x020fd60000000008 */
.L_x_3:
[----:B------:R-:W-:Y:S05]  /*06b0*/  @!P0 BRA `(.L_x_0) ;  /* 0x00000000007c8947 */ /* 0x000fea0003800000 */
[----:B------:R-:W-:Y:S01]  /*06c0*/  ISETP.NE.AND P1, PT, R26, 0x1, PT ;  /* 0x000000011a00780c */ /* 0x000fe20003f25270 */
[----:B------:R-:W0:Y:S01]  /*06d0*/  LDC.64 R10, c[0x0][0x380] ;  /* 0x0000e000ff0a7b82 */ /* 0x000e220000000a00 */
[----:B------:R-:W-:-:S04]  /*06e0*/  LOP3.LUT R14, R5, 0x1, RZ, 0xc0, !PT ;  /* 0x00000001050e7812 */ /* 0x000fc800078ec0ff */
[----:B------:R-:W-:-:S03]  /*06f0*/  ISETP.NE.U32.AND P0, PT, R14, 0x1, PT ;  /* 0x000000010e00780c */ /* 0x000fc60003f05070 */
[----:B------:R-:W1:Y:S04]  /*0700*/  LDC.64 R20, c[0x0][0x388] ;  /* 0x0000e200ff147b82 */ /* 0x000e680000000a00 */
[CC--:B------:R-:W-:Y:S01]  /*0710*/  @P1 IADD3 R15, PT, PT, R6.reuse, R7.reuse, RZ ;  /* 0x00000007060f1210 */ /* 0x0c0fe20007ffe0ff */
[C---:B------:R-:W-:Y:S01]  /*0720*/  @P1 IMAD R17, R7.reuse, R0, R3 ;  /* 0x0000000007111224 */ /* 0x040fe200078e0203 */
[----:B------:R-:W-:Y:S01]  /*0730*/  @P1 IADD3 R16, P2, PT, R6, R7, RZ ;  /* 0x0000000706101210 */ /* 0x000fe20007f5e0ff */
[----:B------:R-:W-:Y:S01]  /*0740*/  @P1 VIADD R7, R7, 0x2 ;  /* 0x0000000207071836 */ /* 0x000fe20000000000 */
[----:B------:R-:W2:Y:S08]  /*0750*/  @P1 LDC.64 R8, c[0x0][0x380] ;  /* 0x0000e000ff081b82 */ /* 0x000eb00000000a00 */
[----:B------:R-:W3:Y:S01]  /*0760*/  LDC.64 R12, c[0x0][0x380] ;  /* 0x0000e000ff0c7b82 */ /* 0x000ee20000000a00 */
[----:B0-----:R-:W-:-:S06]  /*0770*/  @P1 IMAD.WIDE.U32 R14, R15, 0x8, R10 ;  /* 0x000000080f0e1825 */ /* 0x001fcc00078e000a */
[----:B------:R-:W4:Y:S01]  /*0780*/  @P1 LDG.E.64 R14, desc[UR4][R14.64] ;  /* 0x000000040e0e1981 */ /* 0x000f22000c1e1b00 */
[----:B------:R-:W0:Y:S01]  /*0790*/  LDC.64 R4, c[0x0][0x388] ;  /* 0x0000e200ff047b82 */ /* 0x000e220000000a00 */
[----:B-1----:R-:W-:Y:S01]  /*07a0*/  @P1 IMAD.WIDE R20, R17, 0x8, R20 ;  /* 0x0000000811141825 */ /* 0x002fe200078e0214 */
[----:B------:R-:W-:-:S04]  /*07b0*/  @P1 IADD3.X R17, PT, PT, RZ, RZ, RZ, P2, !PT ;  /* 0x000000ffff111210 */ /* 0x000fc800017fe4ff */
[----:B------:R-:W4:Y:S01]  /*07c0*/  @P1 LDG.E.64 R10, desc[UR4][R20.64] ;  /* 0x00000004140a1981 */ /* 0x000f22000c1e1b00 */
[----:B--2---:R-:W-:Y:S01]  /*07d0*/  @P1 LEA R8, P2, R16, R8, 0x3 ;  /* 0x0000000810081211 */ /* 0x004fe200078418ff */
[----:B------:R-:W-:-:S03]  /*07e0*/  @P1 IMAD.WIDE R22, R0, 0x8, R20 ;  /* 0x0000000800161825 */ /* 0x000fc600078e0214 */
[----:B------:R-:W-:Y:S01]  /*07f0*/  @P1 LEA.HI.X R9, R16, R9, R17, 0x3, P2 ;  /* 0x0000000910091211 */ /* 0x000fe200010f1c11 */
[----:B------:R-:W-:Y:S01]  /*0800*/  @!P0 IMAD R25, R7, R0, R3 ;  /* 0x0000000007198224 */ /* 0x000fe200078e0203 */
[----:B------:R-:W-:Y:S02]  /*0810*/  @!P0 IADD3 R17, PT, PT, R6, R7, RZ ;  /* 0x0000000706118210 */ /* 0x000fe40007ffe0ff */
[----:B------:R-:W2:Y:S04]  /*0820*/  @P1 LDG.E.64 R6, desc[UR4][R22.64] ;  /* 0x0000000416061981 */ /* 0x000ea8000c1e1b00 */
[----:B------:R-:W2:Y:S01]  /*0830*/  @P1 LDG.E.64 R8, desc[UR4][R8.64+0x8] ;  /* 0x0000080408081981 */ /* 0x000ea2000c1e1b00 */
[----:B---3--:R-:W-:-:S04]  /*0840*/  @!P0 IMAD.WIDE.U32 R12, R17, 0x8, R12 ;  /* 0x00000008110c8825 */ /* 0x008fc800078e000c */
[----:B0-----:R-:W-:Y:S02]  /*0850*/  @!P0 IMAD.WIDE R4, R25, 0x8, R4 ;  /* 0x0000000819048825 */ /* 0x001fe400078e0204 */
[----:B------:R-:W3:Y:S04]  /*0860*/  @!P0 LDG.E.64 R12, desc[UR4][R12.64] ;  /* 0x000000040c0c8981 */ /* 0x000ee8000c1e1b00 */
[----:B------:R-:W3:Y:S01]  /*0870*/  @!P0 LDG.E.64 R4, desc[UR4][R4.64] ;  /* 0x0000000404048981 */ /* 0x000ee2000c1e1b00 */
[----:B----4-:R-:W-:-:S08]  /*0880*/  @P1 DFMA R10, R14, R10, R18 ;  /* 0x0000000a0e0a122b */ /* 0x010fd00000000012 */
[----:B--2---:R-:W-:-:S08]  /*0890*/  @P1 DFMA R18, R8, R6, R10 ;  /* 0x000000060812122b */ /* 0x004fd0000000000a */
[----:B---3--:R-:W-:-:S11]  /*08a0*/  @!P0 DFMA R18, R12, R4, R18 ;  /* 0x000000040c12822b */ /* 0x008fd60000000012 */
.L_x_0:
[----:B------:R-:W0:Y:S01]  /*08b0*/  LDC.64 R4, c[0x0][0x390] ;  /* 0x0000e400ff047b82 */ /* 0x000e220000000a00 */
[----:B------:R-:W-:-:S04]  /*08c0*/  IMAD R3, R2, R0, R3 ;  /* 0x0000000002037224 */ /* 0x000fc800078e0203 */
[----:B0-----:R-:W-:-:S05]  /*08d0*/  IMAD.WIDE R2, R3, 0x8, R4 ;  /* 0x0000000803027825 */ /* 0x001fca00078e0204 */
[----:B------:R-:W-:Y:S01]  /*08e0*/  STG.E.64 desc[UR4][R2.64], R18 ;  /* 0x0000001202007986 */ /* 0x000fe2000c101b04 */
[----:B------:R-:W-:Y:S05]  /*08f0*/  EXIT ;  /* 0x000000000000794d */ /* 0x000fea0003800000 */
.L_x_4:
[----:B------:R-:W-:-:S00]  /*0900*/  BRA `(.L_x_4) ;  /* 0xfffffffc00fc7947 */ /* 0x000fc0000383ffff */
[----:B------:R-:W-:-:S00]  /*0910*/  NOP ;  /* 0x0000000000007918 */ /* 0x000fc00000000000 */
        /* <DEDUP_REMOVED lines=14> */
.L_x_10:


//--------------------- .text._Z15cudaFeedForwardPdS_S_S_iii --------------------------
	.section	.text._Z15cudaFeedForwardPdS_S_S_iii,"ax",@progbits
	.align	128
        .global         _Z15cudaFeedForwardPdS_S_S_iii
        .type           _Z15cudaFeedForwardPdS_S_S_iii,@function
        .size           _Z15cudaFeedForwardPdS_S_S_iii,(.L_x_11 - _Z15cudaFeedForwardPdS_S_S_iii)
        .other          _Z15cudaFeedForwardPdS_S_S_iii,@"STO_CUDA_ENTRY STV_DEFAULT"
_Z15cudaFeedForwardPdS_S_S_iii:
.text._Z15cudaFeedForwardPdS_S_S_iii:
[----:B------:R-:W-:Y:S01]  /*0000*/  LDC R1, c[0x0][0x37c] ;  /* 0x0000df00ff017b82 */ /* 0x000fe20000000800 */
[----:B------:R-:W0:Y:S07]  /*0010*/  S2R R2, SR_TID.X ;  /* 0x0000000000027919 */ /* 0x000e2e0000002100 */
[----:B------:R-:W0:Y:S01]  /*0020*/  S2UR UR4, SR_CTAID.X ;  /* 0x00000000000479c3 */ /* 0x000e220000002500 */
[----:B------:R-:W1:Y:S01]  /*0030*/  LDCU UR6, c[0x0][0x3a0] ;  /* 0x00007400ff0677ac */ /* 0x000e620008000800 */
[----:B------:R-:W2:Y:S06]  /*0040*/  S2R R5, SR_TID.Y ;  /* 0x0000000000057919 */ /* 0x000eac0000002200 */
[----:B------:R-:W0:Y:S08]  /*0050*/  LDC R3, c[0x0][0x360] ;  /* 0x0000d800ff037b82 */ /* 0x000e300000000800 */
[----:B------:R-:W2:Y:S08]  /*0060*/  S2UR UR5, SR_CTAID.Y ;  /* 0x00000000000579c3 */ /* 0x000eb00000002600 */
[----:B------:R-:W2:Y:S08]  /*0070*/  LDC R4, c[0x0][0x364] ;  /* 0x0000d900ff047b82 */ /* 0x000eb00000000800 */
[----:B------:R-:W3:Y:S01]  /*0080*/  LDC R0, c[0x0][0x3a8] ;  /* 0x0000ea00ff007b82 */ /* 0x000ee20000000800 */
[----:B0-----:R-:W-:-:S02]  /*0090*/  IMAD R3, R3, UR4, R2 ;  /* 0x0000000403037c24 */ /* 0x001fc4000f8e0202 */
[----:B--2---:R-:W-:-:S03]  /*00a0*/  IMAD R2, R4, UR5, R5 ;  /* 0x0000000504027c24 */ /* 0x004fc6000f8e0205 */
[----:B---3--:R-:W-:-:S04]  /*00b0*/  ISETP.GE.AND P0, PT, R3, R0, PT ;  /* 0x000000000300720c */ /* 0x008fc80003f06270 */
[----:B-1----:R-:W-:-:S13]  /*00c0*/  ISETP.GE.OR P0, PT, R2, UR6, P0 ;  /* 0x0000000602007c0c */ /* 0x002fda0008706670 */
[----:B------:R-:W-:Y:S05]  /*00d0*/  @P0 EXIT ;  /* 0x000000000000094d */ /* 0x000fea0003800000 */
[----:B------:R-:W0:Y:S01]  /*00e0*/  LDC R5, c[0x0][0x3a4] ;  /* 0x0000e900ff057b82 */ /* 0x000e220000000800 */
[----:B------:R-:W1:Y:S01]  /*00f0*/  LDCU.64 UR4, c[0x0][0x358] ;  /* 0x00006b00ff0477ac */ /* 0x000e620008000a00 */
[----:B------:R-:W-:Y:S02]  /*0100*/  CS2R R18, SRZ ;  /* 0x0000000000127805 */ /* 0x000fe4000001ff00 */
[----:B0-----:R-:W-:-:S13]  /*0110*/  ISETP.GE.AND P0, PT, R5, 0x1, PT ;  /* 0x000000010500780c */ /* 0x001fda0003f06270 */
[----:B-1----:R-:W-:Y:S05]  /*0120*/  @!P0 BRA `(.L_x_5) ;  /* 0x0000000400e08947 */ /* 0x002fea0003800000 */
[C---:B------:R-:W-:Y:S01]  /*0130*/  ISETP.GE.U32.AND P1, PT, R5.reuse, 0x8, PT ;  /* 0x000000080500780c */ /* 0x040fe20003f26070 */
[----:B------:R-:W-:Y:S01]  /*0140*/  IMAD R6, R2, R5, RZ ;  /* 0x0000000502067224 */ /* 0x000fe200078e02ff */
[----:B------:R-:W-:Y:S01]  /*0150*/  LOP3.LUT R4, R5, 0x7, RZ, 0xc0, !PT ;  /* 0x0000000705047812 */ /* 0x000fe200078ec0ff */
[----:B------:R-:W-:Y:S01]  /*0160*/  IMAD.MOV.U32 R7, RZ, RZ, RZ ;  /* 0x000000ffff077224 */ /* 0x000fe200078e00ff */
        /* <DEDUP_REMOVED lines=11> */
.L_x_7:
        /* <DEDUP_REMOVED lines=41> */
.L_x_6:
        /* <DEDUP_REMOVED lines=32> */
.L_x_8:
        /* <DEDUP_REMOVED lines=21> */
[----:B------:R-:W-:Y:S02]  /*0800*/  @!P0 IMAD.IADD R17, R6, 0x1, R7 ;  /* 0x0000000106118824 */ /* 0x000fe400078e0207 */
[----:B------:R-:W-:Y:S02]  /*0810*/  @!P0 IMAD R25, R7, R0, R3 ;  /* 0x0000000007198224 */ /* 0x000fe400078e0203 */
[----:B------:R-:W2:Y:S01]  /*0820*/  @P1 LDG.E.64 R6, desc[UR4][R22.64] ;  /* 0x0000000416061981 */ /* 0x000ea2000c1e1b00 */
[----:B---3--:R-:W-:-:S03]  /*0830*/  @!P0 IMAD.WIDE.U32 R12, R17, 0x8, R12 ;  /* 0x00000008110c8825 */ /* 0x008fc600078e000c */
[----:B------:R-:W2:Y:S01]  /*0840*/  @P1 LDG.E.64 R8, desc[UR4][R8.64+0x8] ;  /* 0x0000080408081981 */ /* 0x000ea2000c1e1b00 */
[----:B0-----:R-:W-:-:S03]  /*0850*/  @!P0 IMAD.WIDE R4, R25, 0x8, R4 ;  /* 0x0000000819048825 */ /* 0x001fc600078e0204 */
[----:B------:R-:W3:Y:S04]  /*0860*/  @!P0 LDG.E.64 R12, desc[UR4][R12.64] ;  /* 0x000000040c0c8981 */ /* 0x000ee8000c1e1b00 */
[----:B------:R-:W3:Y:S01]  /*0870*/  @!P0 LDG.E.64 R4, desc[UR4][R4.64] ;  /* 0x0000000404048981 */ /* 0x000ee2000c1e1b00 */
[----:B----4-:R-:W-:-:S08]  /*0880*/  @P1 DFMA R10, R14, R10, R18 ;  /* 0x0000000a0e0a122b */ /* 0x010fd00000000012 */
[----:B--2---:R-:W-:-:S08]  /*0890*/  @P1 DFMA R18, R8, R6, R10 ;  /* 0x000000060812122b */ /* 0x004fd0000000000a */
[----:B---3--:R-:W-:-:S11]  /*08a0*/  @!P0 DFMA R18, R12, R4, R18 ;  /* 0x000000040c12822b */ /* 0x008fd60000000012 */
.L_x_5:
[----:B------:R-:W0:Y:S08]  /*08b0*/  LDC.64 R4, c[0x0][0x390] ;  /* 0x0000e400ff047b82 */ /* 0x000e300000000a00 */
[----:B------:R-:W1:Y:S01]  /*08c0*/  LDC.64 R6, c[0x0][0x398] ;  /* 0x0000e600ff067b82 */ /* 0x000e620000000a00 */
[----:B0-----:R-:W-:-:S06]  /*08d0*/  IMAD.WIDE R4, R3, 0x8, R4 ;  /* 0x0000000803047825 */ /* 0x001fcc00078e0204 */
[----:B------:R-:W2:Y:S01]  /*08e0*/  LDG.E.64 R4, desc[UR4][R4.64] ;  /* 0x0000000404047981 */ /* 0x000ea2000c1e1b00 */
[----:B------:R-:W-:Y:S01]  /*08f0*/  IMAD R3, R2, R0, R3 ;  /* 0x0000000002037224 */ /* 0x000fe200078e0203 */
[----:B------:R-:W-:Y:S02]  /*0900*/  MOV R0, RZ ;  /* 0x000000ff00007202 */ /* 0x000fe40000000f00 */
[----:B------:R-:W-:Y:S01]  /*0910*/  MOV R2, RZ ;  /* 0x000000ff00027202 */ /* 0x000fe20000000f00 */
[----:B--2---:R-:W-:Y:S01]  /*0920*/  DADD R18, R4, R18 ;  /* 0x0000000004127229 */ /* 0x004fe20000000012 */
[----:B-1----:R-:W-:-:S07]  /*0930*/  IMAD.WIDE R4, R3, 0x8, R6 ;  /* 0x0000000803047825 */ /* 0x002fce00078e0206 */
[----:B------:R-:W-:Y:S02]  /*0940*/  DSETP.MAX.AND P0, P1, RZ, R18, PT ;  /* 0x00000012ff00722a */ /* 0x000fe4000390f000 */
[----:B------:R-:W-:-:S04]  /*0950*/  IMAD.MOV.U32 R9, RZ, RZ, R19 ;  /* 0x000000ffff097224 */ /* 0x000fc800078e0013 */
[----:B------:R-:W-:Y:S02]  /*0960*/  SEL R2, R2, R18, P0 ;  /* 0x0000001202027207 */ /* 0x000fe40000000000 */
[----:B------:R-:W-:-:S06]  /*0970*/  FSEL R11, R0, R9, P0 ;  /* 0x00000009000b7208 */ /* 0x000fcc0000000000 */
[----:B------:R-:W-:-:S04]  /*0980*/  @P1 LOP3.LUT R11, R9, 0x80000, RZ, 0xfc, !PT ;  /* 0x00080000090b1812 */ /* 0x000fc800078efcff */
[----:B------:R-:W-:-:S05]  /*0990*/  MOV R3, R11 ;  /* 0x0000000b00037202 */ /* 0x000fca0000000f00 */
[----:B------:R-:W-:Y:S01]  /*09a0*/  STG.E.64 desc[UR4][R4.64], R2 ;  /* 0x0000000204007986 */ /* 0x000fe2000c101b04 */
[----:B------:R-:W-:Y:S05]  /*09b0*/  EXIT ;  /* 0x000000000000794d */ /* 0x000fea0003800000 */
.L_x_9:
        /* <DEDUP_REMOVED lines=12> */
.L_x_11:


//--------------------- .nv.shared.reserved.0     --------------------------
	.section	.nv.shared.reserved.0,"aw",@nobits
	.weak		__nv_reservedSMEM_offset_0_alias
	.size		__nv_reservedSMEM_offset_0_alias, 0, 64
	.other		__nv_reservedSMEM_offset_0_alias,@"STO_CUDA_RESERVED_SHARED STV_DEFAULT"
__nv_reservedSMEM_offset_0_alias:
	.zero		0
	.zero		64


//--------------------- .nv.constant0._Z18cudaMatrixMultiplyPdS_S_iii --------------------------
	.section	.nv.constant0._Z18cudaMatrixMultiplyPdS_S_iii,"a",@progbits
	.sectionflags	@""
	.align	4
.nv.constant0._Z18cudaMatrixMultiplyPdS_S_iii:
	.zero		932


//--------------------- .nv.constant0._Z15cudaFeedForwardPdS_S_S_iii --------------------------
	.section	.nv.constant0._Z15cudaFeedForwardPdS_S_S_iii,"a",@progbits
	.sectionflags	@""
	.align	4
.nv.constant0._Z15cudaFeedForwardPdS_S_S_iii:
	.zero		940


//--------------------- SYMBOLS --------------------------

	.type		.nv.reservedSmem.offset0,@object
	.size		.nv.reservedSmem.offset0,0x4
